//
// Generated by NVIDIA NVVM Compiler
//
// Compiler Build ID: CL-36424714
// Cuda compilation tools, release 13.0, V13.0.88
// Based on NVVM 20.0.0
//

.version 9.0
.target sm_100
.address_size 64

	// .globl	_Z16slideConvolutionPKfS0_Pfiiiiii

.visible .entry _Z16slideConvolutionPKfS0_Pfiiiiii(
	.param .u64 .ptr .align 1 _Z16slideConvolutionPKfS0_Pfiiiiii_param_0,
	.param .u64 .ptr .align 1 _Z16slideConvolutionPKfS0_Pfiiiiii_param_1,
	.param .u64 .ptr .align 1 _Z16slideConvolutionPKfS0_Pfiiiiii_param_2,
	.param .u32 _Z16slideConvolutionPKfS0_Pfiiiiii_param_3,
	.param .u32 _Z16slideConvolutionPKfS0_Pfiiiiii_param_4,
	.param .u32 _Z16slideConvolutionPKfS0_Pfiiiiii_param_5,
	.param .u32 _Z16slideConvolutionPKfS0_Pfiiiiii_param_6,
	.param .u32 _Z16slideConvolutionPKfS0_Pfiiiiii_param_7,
	.param .u32 _Z16slideConvolutionPKfS0_Pfiiiiii_param_8
)
{
	.reg .pred 	%p<80>;
	.reg .b32 	%r<77>;
	.reg .b32 	%f<103>;
	.reg .b64 	%rd<59>;

	ld.param.u64 	%rd8, [_Z16slideConvolutionPKfS0_Pfiiiiii_param_0];
	ld.param.u64 	%rd9, [_Z16slideConvolutionPKfS0_Pfiiiiii_param_1];
	ld.param.u32 	%r27, [_Z16slideConvolutionPKfS0_Pfiiiiii_param_3];
	ld.param.u32 	%r28, [_Z16slideConvolutionPKfS0_Pfiiiiii_param_4];
	ld.param.u32 	%r29, [_Z16slideConvolutionPKfS0_Pfiiiiii_param_5];
	ld.param.u32 	%r30, [_Z16slideConvolutionPKfS0_Pfiiiiii_param_6];
	ld.param.u32 	%r31, [_Z16slideConvolutionPKfS0_Pfiiiiii_param_7];
	ld.param.u32 	%r32, [_Z16slideConvolutionPKfS0_Pfiiiiii_param_8];
	cvta.to.global.u64 	%rd1, %rd9;
	cvta.to.global.u64 	%rd2, %rd8;
	mov.u32 	%r33, %ctaid.y;
	mov.u32 	%r34, %ntid.y;
	mov.u32 	%r35, %tid.y;
	mad.lo.s32 	%r1, %r33, %r34, %r35;
	mov.u32 	%r36, %ctaid.x;
	mov.u32 	%r37, %ntid.x;
	mov.u32 	%r38, %tid.x;
	mad.lo.s32 	%r2, %r36, %r37, %r38;
	max.s32 	%r39, %r1, %r2;
	setp.ge.s32 	%p2, %r39, %r29;
	mov.f32 	%f81, 0f00000000;
	@%p2 bra 	$L__BB0_48;
	setp.lt.s32 	%p3, %r30, 1;
	@%p3 bra 	$L__BB0_47;
	setp.lt.s32 	%p4, %r28, 1;
	mul.lo.s32 	%r40, %r31, %r1;
	sub.s32 	%r3, %r40, %r32;
	mul.lo.s32 	%r41, %r31, %r2;
	sub.s32 	%r4, %r41, %r32;
	@%p4 bra 	$L__BB0_47;
	and.b32  	%r5, %r28, 7;
	and.b32  	%r6, %r28, 2147483640;
	and.b32  	%r7, %r28, 1;
	mov.f32 	%f81, 0f00000000;
	mov.b32 	%r71, 0;
	cvt.s64.s32 	%rd41, %r4;
$L__BB0_4:
	mul.lo.s32 	%r9, %r71, %r27;
	mul.lo.s32 	%r10, %r71, %r28;
	mov.b32 	%r72, 0;
$L__BB0_5:
	setp.lt.u32 	%p5, %r28, 8;
	add.s32 	%r45, %r72, %r3;
	setp.lt.s32 	%p6, %r45, 0;
	setp.ge.s32 	%p7, %r45, %r27;
	or.pred  	%p1, %p6, %p7;
	add.s32 	%r46, %r45, %r9;
	mul.lo.s32 	%r12, %r46, %r27;
	add.s32 	%r47, %r72, %r10;
	mul.lo.s32 	%r13, %r47, %r28;
	mov.b32 	%r75, 0;
	@%p5 bra 	$L__BB0_24;
	mov.b32 	%r73, 0;
	cvt.s64.s32 	%rd16, %r12;
	cvt.u64.u32 	%rd20, %r13;
$L__BB0_7:
	.pragma "nounroll";
	add.s32 	%r15, %r73, %r4;
	setp.lt.s32 	%p8, %r15, 0;
	setp.ge.s32 	%p9, %r15, %r27;
	or.pred  	%p10, %p8, %p9;
	or.pred  	%p12, %p1, %p10;
	@%p12 bra 	$L__BB0_9;
	add.s32 	%r49, %r15, %r12;
	add.s32 	%r50, %r73, %r13;
	mul.wide.s32 	%rd10, %r49, 4;
	add.s64 	%rd11, %rd2, %rd10;
	ld.global.f32 	%f45, [%rd11];
	mul.wide.u32 	%rd12, %r50, 4;
	add.s64 	%rd13, %rd1, %rd12;
	ld.global.f32 	%f46, [%rd13];
	fma.rn.f32 	%f81, %f45, %f46, %f81;
$L__BB0_9:
	add.s32 	%r51, %r15, 1;
	setp.lt.s32 	%p13, %r51, 0;
	setp.ge.s32 	%p14, %r51, %r27;
	or.pred  	%p15, %p13, %p14;
	or.pred  	%p16, %p1, %p15;
	cvt.s64.s32 	%rd15, %r73;
	add.s64 	%rd17, %rd15, %rd41;
	add.s64 	%rd18, %rd17, %rd16;
	shl.b64 	%rd19, %rd18, 2;
	add.s64 	%rd3, %rd2, %rd19;
	add.s64 	%rd21, %rd15, %rd20;
	shl.b64 	%rd22, %rd21, 2;
	add.s64 	%rd4, %rd1, %rd22;
	@%p16 bra 	$L__BB0_11;
	ld.global.f32 	%f47, [%rd3+4];
	ld.global.f32 	%f48, [%rd4+4];
	fma.rn.f32 	%f81, %f47, %f48, %f81;
$L__BB0_11:
	add.s32 	%r52, %r15, 2;
	setp.lt.s32 	%p17, %r52, 0;
	setp.ge.s32 	%p18, %r52, %r27;
	or.pred  	%p19, %p17, %p18;
	or.pred  	%p20, %p1, %p19;
	@%p20 bra 	$L__BB0_13;
	ld.global.f32 	%f49, [%rd3+8];
	ld.global.f32 	%f50, [%rd4+8];
	fma.rn.f32 	%f81, %f49, %f50, %f81;
$L__BB0_13:
	add.s32 	%r53, %r15, 3;
	setp.lt.s32 	%p21, %r53, 0;
	setp.ge.s32 	%p22, %r53, %r27;
	or.pred  	%p23, %p21, %p22;
	or.pred  	%p24, %p1, %p23;
	@%p24 bra 	$L__BB0_15;
	ld.global.f32 	%f51, [%rd3+12];
	ld.global.f32 	%f52, [%rd4+12];
	fma.rn.f32 	%f81, %f51, %f52, %f81;
$L__BB0_15:
	add.s32 	%r54, %r15, 4;
	setp.lt.s32 	%p25, %r54, 0;
	setp.ge.s32 	%p26, %r54, %r27;
	or.pred  	%p27, %p25, %p26;
	or.pred  	%p28, %p1, %p27;
	@%p28 bra 	$L__BB0_17;
	ld.global.f32 	%f53, [%rd3+16];
	ld.global.f32 	%f54, [%rd4+16];
	fma.rn.f32 	%f81, %f53, %f54, %f81;
$L__BB0_17:
	add.s32 	%r55, %r15, 5;
	setp.lt.s32 	%p29, %r55, 0;
	setp.ge.s32 	%p30, %r55, %r27;
	or.pred  	%p31, %p29, %p30;
	or.pred  	%p32, %p1, %p31;
	@%p32 bra 	$L__BB0_19;
	ld.global.f32 	%f55, [%rd3+20];
	ld.global.f32 	%f56, [%rd4+20];
	fma.rn.f32 	%f81, %f55, %f56, %f81;
$L__BB0_19:
	add.s32 	%r56, %r15, 6;
	setp.lt.s32 	%p33, %r56, 0;
	setp.ge.s32 	%p34, %r56, %r27;
	or.pred  	%p35, %p33, %p34;
	or.pred  	%p36, %p1, %p35;
	@%p36 bra 	$L__BB0_21;
	ld.global.f32 	%f57, [%rd3+24];
	ld.global.f32 	%f58, [%rd4+24];
	fma.rn.f32 	%f81, %f57, %f58, %f81;
$L__BB0_21:
	add.s32 	%r57, %r15, 7;
	setp.lt.s32 	%p37, %r57, 0;
	setp.ge.s32 	%p38, %r57, %r27;
	or.pred  	%p39, %p37, %p38;
	or.pred  	%p40, %p1, %p39;
	@%p40 bra 	$L__BB0_23;
	ld.global.f32 	%f59, [%rd3+28];
	ld.global.f32 	%f60, [%rd4+28];
	fma.rn.f32 	%f81, %f59, %f60, %f81;
$L__BB0_23:
	add.s32 	%r73, %r73, 8;
	setp.ne.s32 	%p41, %r73, %r6;
	mov.u32 	%r75, %r6;
	@%p41 bra 	$L__BB0_7;
$L__BB0_24:
	setp.eq.s32 	%p42, %r5, 0;
	@%p42 bra 	$L__BB0_45;
	add.s32 	%r58, %r5, -1;
	setp.lt.u32 	%p43, %r58, 3;
	@%p43 bra 	$L__BB0_35;
	add.s32 	%r18, %r75, %r4;
	setp.lt.s32 	%p44, %r18, 0;
	setp.ge.s32 	%p45, %r18, %r27;
	or.pred  	%p46, %p44, %p45;
	or.pred  	%p48, %p1, %p46;
	@%p48 bra 	$L__BB0_28;
	add.s32 	%r59, %r18, %r12;
	add.s32 	%r60, %r75, %r13;
	mul.wide.s32 	%rd23, %r59, 4;
	add.s64 	%rd24, %rd2, %rd23;
	ld.global.f32 	%f62, [%rd24];
	mul.wide.u32 	%rd25, %r60, 4;
	add.s64 	%rd26, %rd1, %rd25;
	ld.global.f32 	%f63, [%rd26];
	fma.rn.f32 	%f81, %f62, %f63, %f81;
$L__BB0_28:
	add.s32 	%r61, %r18, 1;
	setp.lt.s32 	%p49, %r61, 0;
	setp.ge.s32 	%p50, %r61, %r27;
	or.pred  	%p51, %p49, %p50;
	or.pred  	%p52, %p1, %p51;
	cvt.u64.u32 	%rd28, %r75;
	cvt.s64.s32 	%rd29, %r12;
	add.s64 	%rd30, %rd28, %rd41;
	add.s64 	%rd31, %rd30, %rd29;
	shl.b64 	%rd32, %rd31, 2;
	add.s64 	%rd5, %rd2, %rd32;
	cvt.u64.u32 	%rd33, %r13;
	add.s64 	%rd34, %rd28, %rd33;
	shl.b64 	%rd35, %rd34, 2;
	add.s64 	%rd6, %rd1, %rd35;
	@%p52 bra 	$L__BB0_30;
	ld.global.f32 	%f64, [%rd5+4];
	ld.global.f32 	%f65, [%rd6+4];
	fma.rn.f32 	%f81, %f64, %f65, %f81;
$L__BB0_30:
	add.s32 	%r62, %r18, 2;
	setp.lt.s32 	%p53, %r62, 0;
	setp.ge.s32 	%p54, %r62, %r27;
	or.pred  	%p55, %p53, %p54;
	or.pred  	%p56, %p1, %p55;
	@%p56 bra 	$L__BB0_32;
	ld.global.f32 	%f66, [%rd5+8];
	ld.global.f32 	%f67, [%rd6+8];
	fma.rn.f32 	%f81, %f66, %f67, %f81;
$L__BB0_32:
	add.s32 	%r63, %r18, 3;
	setp.lt.s32 	%p57, %r63, 0;
	setp.ge.s32 	%p58, %r63, %r27;
	or.pred  	%p59, %p57, %p58;
	or.pred  	%p60, %p1, %p59;
	@%p60 bra 	$L__BB0_34;
	ld.global.f32 	%f68, [%rd5+12];
	ld.global.f32 	%f69, [%rd6+12];
	fma.rn.f32 	%f81, %f68, %f69, %f81;
$L__BB0_34:
	add.s32 	%r75, %r75, 4;
$L__BB0_35:
	and.b32  	%r64, %r28, 3;
	setp.eq.s32 	%p61, %r64, 0;
	@%p61 bra 	$L__BB0_45;
	setp.eq.s32 	%p62, %r64, 1;
	@%p62 bra 	$L__BB0_42;
	add.s32 	%r21, %r75, %r4;
	setp.lt.s32 	%p63, %r21, 0;
	setp.ge.s32 	%p64, %r21, %r27;
	or.pred  	%p65, %p63, %p64;
	or.pred  	%p67, %p1, %p65;
	@%p67 bra 	$L__BB0_39;
	add.s32 	%r65, %r21, %r12;
	add.s32 	%r66, %r75, %r13;
	mul.wide.s32 	%rd36, %r65, 4;
	add.s64 	%rd37, %rd2, %rd36;
	ld.global.f32 	%f71, [%rd37];
	mul.wide.u32 	%rd38, %r66, 4;
	add.s64 	%rd39, %rd1, %rd38;
	ld.global.f32 	%f72, [%rd39];
	fma.rn.f32 	%f81, %f71, %f72, %f81;
$L__BB0_39:
	add.s32 	%r67, %r21, 1;
	setp.lt.s32 	%p68, %r67, 0;
	setp.ge.s32 	%p69, %r67, %r27;
	or.pred  	%p70, %p68, %p69;
	or.pred  	%p71, %p1, %p70;
	@%p71 bra 	$L__BB0_41;
	cvt.s64.s32 	%rd40, %r12;
	cvt.s64.s32 	%rd42, %r75;
	add.s64 	%rd43, %rd42, %rd41;
	add.s64 	%rd44, %rd43, %rd40;
	shl.b64 	%rd45, %rd44, 2;
	add.s64 	%rd46, %rd2, %rd45;
	ld.global.f32 	%f73, [%rd46+4];
	cvt.u64.u32 	%rd47, %r13;
	add.s64 	%rd48, %rd42, %rd47;
	shl.b64 	%rd49, %rd48, 2;
	add.s64 	%rd50, %rd1, %rd49;
	ld.global.f32 	%f74, [%rd50+4];
	fma.rn.f32 	%f81, %f73, %f74, %f81;
$L__BB0_41:
	add.s32 	%r75, %r75, 2;
$L__BB0_42:
	setp.eq.s32 	%p72, %r7, 0;
	@%p72 bra 	$L__BB0_45;
	add.s32 	%r24, %r75, %r4;
	setp.lt.s32 	%p73, %r24, 0;
	setp.ge.s32 	%p74, %r24, %r27;
	or.pred  	%p75, %p73, %p74;
	or.pred  	%p77, %p1, %p75;
	@%p77 bra 	$L__BB0_45;
	add.s32 	%r68, %r24, %r12;
	add.s32 	%r69, %r75, %r13;
	mul.wide.s32 	%rd51, %r68, 4;
	add.s64 	%rd52, %rd2, %rd51;
	ld.global.f32 	%f75, [%rd52];
	mul.wide.u32 	%rd53, %r69, 4;
	add.s64 	%rd54, %rd1, %rd53;
	ld.global.f32 	%f76, [%rd54];
	fma.rn.f32 	%f81, %f75, %f76, %f81;
$L__BB0_45:
	add.s32 	%r72, %r72, 1;
	setp.ne.s32 	%p78, %r72, %r28;
	@%p78 bra 	$L__BB0_5;
	add.s32 	%r71, %r71, 1;
	setp.ne.s32 	%p79, %r71, %r30;
	@%p79 bra 	$L__BB0_4;
$L__BB0_47:
	ld.param.u64 	%rd58, [_Z16slideConvolutionPKfS0_Pfiiiiii_param_2];
	mad.lo.s32 	%r70, %r29, %r1, %r2;
	cvta.to.global.u64 	%rd55, %rd58;
	mul.wide.s32 	%rd56, %r70, 4;
	add.s64 	%rd57, %rd55, %rd56;
	st.global.f32 	[%rd57], %f81;
$L__BB0_48:
	ret;

}


// ===== COMPILED SASS (sm_100) =====

	.target	sm_100

	.elftype	@"ET_EXEC"


//--------------------- .note.nv.tkinfo           --------------------------
	.section	.note.nv.tkinfo,"",@"SHT_NOTE"
	.sectionflags	@"SHF_NOTE_NV_TKINFO"
	.tkinfo
        /*0018*/ 	.word	0x00000002
        /*0030*/ 	.string	""
        /*0030*/ 	.string	"ptxas"
        /*0030*/ 	.string	"Cuda compilation tools, release 13.0, V13.0.88"
        /*0030*/ 	.string	"Build cuda_13.0.r13.0/compiler.36424714_0"
        /*0030*/ 	.string	"-arch sm_100 -m 64 "



//--------------------- .note.nv.cuinfo           --------------------------
	.section	.note.nv.cuinfo,"",@"SHT_NOTE"
	.sectionflags	@"SHF_NOTE_NV_CUINFO"
        /*0018*/ 	.short	0x0002
        /*001a*/ 	.short	0x0064
        /*001c*/ 	.short	0x0082
	.zero		2


//--------------------- .nv.info                  --------------------------
	.section	.nv.info,"",@"SHT_CUDA_INFO"
	.align	4


	//----- nvinfo : EIATTR_REGCOUNT
	.align		4
        /*0000*/ 	.byte	0x04, 0x2f
        /*0002*/ 	.short	(.L_1 - .L_0)
	.align		4
.L_0:
        /*0004*/ 	.word	index@(_Z16slideConvolutionPKfS0_Pfiiiiii)
        /*0008*/ 	.word	0x00000020


	//----- nvinfo : EIATTR_FRAME_SIZE
	.align		4
.L_1:
        /*000c*/ 	.byte	0x04, 0x11
        /*000e*/ 	.short	(.L_3 - .L_2)
	.align		4
.L_2:
        /*0010*/ 	.word	index@(_Z16slideConvolutionPKfS0_Pfiiiiii)
        /*0014*/ 	.word	0x00000000


	//----- nvinfo : EIATTR_MIN_STACK_SIZE
	.align		4
.L_3:
        /*0018*/ 	.byte	0x04, 0x12
        /*001a*/ 	.short	(.L_5 - .L_4)
	.align		4
.L_4:
        /*001c*/ 	.word	index@(_Z16slideConvolutionPKfS0_Pfiiiiii)
        /*0020*/ 	.word	0x00000000
.L_5:


//--------------------- .nv.compat                --------------------------
	.section	.nv.compat,"",@"SHT_CUDA_COMPAT_INFO"
	.align	4
        /*0000*/ 	.byte	0x02, 0x09, 0x00, 0x00, 0x02, 0x02, 0x01, 0x00, 0x02, 0x05, 0x05, 0x00, 0x03, 0x07, 0x01, 0x01
        /*0010*/ 	.byte	0x02, 0x03, 0x00, 0x00, 0x02, 0x06, 0x01, 0x00, 0x04, 0x0b, 0x08, 0x00, 0x09, 0x00, 0x00, 0x00
        /*0020*/ 	.byte	0x00, 0x00, 0x00, 0x00


//--------------------- .nv.info._Z16slideConvolutionPKfS0_Pfiiiiii --------------------------
	.section	.nv.info._Z16slideConvolutionPKfS0_Pfiiiiii,"",@"SHT_CUDA_INFO"
	.sectionflags	@""
	.align	4


	//----- nvinfo : EIATTR_CUDA_API_VERSION
	.align		4
        /*0000*/ 	.byte	0x04, 0x37
        /*0002*/ 	.short	(.L_7 - .L_6)
.L_6:
        /*0004*/ 	.word	0x00000082


	//----- nvinfo : EIATTR_KPARAM_INFO
	.align		4
.L_7:
        /*0008*/ 	.byte	0x04, 0x17
        /*000a*/ 	.short	(.L_9 - .L_8)
.L_8:
        /*000c*/ 	.word	0x00000000
        /*0010*/ 	.short	0x0008
        /*0012*/ 	.short	0x002c
        /*0014*/ 	.byte	0x00, 0xf0, 0x11, 0x00


	//----- nvinfo : EIATTR_KPARAM_INFO
	.align		4
.L_9:
        /*0018*/ 	.byte	0x04, 0x17
        /*001a*/ 	.short	(.L_11 - .L_10)
.L_10:
        /*001c*/ 	.word	0x00000000
        /*0020*/ 	.short	0x0007
        /*0022*/ 	.short	0x0028
        /*0024*/ 	.byte	0x00, 0xf0, 0x11, 0x00


	//----- nvinfo : EIATTR_KPARAM_INFO
	.align		4
.L_11:
        /*0028*/ 	.byte	0x04, 0x17
        /*002a*/ 	.short	(.L_13 - .L_12)
.L_12:
        /*002c*/ 	.word	0x00000000
        /*0030*/ 	.short	0x0006
        /*0032*/ 	.short	0x0024
        /*0034*/ 	.byte	0x00, 0xf0, 0x11, 0x00


	//----- nvinfo : EIATTR_KPARAM_INFO
	.align		4
.L_13:
        /*0038*/ 	.byte	0x04, 0x17
        /*003a*/ 	.short	(.L_15 - .L_14)
.L_14:
        /*003c*/ 	.word	0x00000000
        /*0040*/ 	.short	0x0005
        /*0042*/ 	.short	0x0020
        /*0044*/ 	.byte	0x00, 0xf0, 0x11, 0x00


	//----- nvinfo : EIATTR_KPARAM_INFO
	.align		4
.L_15:
        /*0048*/ 	.byte	0x04, 0x17
        /*004a*/ 	.short	(.L_17 - .L_16)
.L_16:
        /*004c*/ 	.word	0x00000000
        /*0050*/ 	.short	0x0004
        /*0052*/ 	.short	0x001c
        /*0054*/ 	.byte	0x00, 0xf0, 0x11, 0x00


	//----- nvinfo : EIATTR_KPARAM_INFO
	.align		4
.L_17:
        /*0058*/ 	.byte	0x04, 0x17
        /*005a*/ 	.short	(.L_19 - .L_18)
.L_18:
        /*005c*/ 	.word	0x00000000
        /*0060*/ 	.short	0x0003
        /*0062*/ 	.short	0x0018
        /*0064*/ 	.byte	0x00, 0xf0, 0x11, 0x00


	//----- nvinfo : EIATTR_KPARAM_INFO
	.align		4
.L_19:
        /*0068*/ 	.byte	0x04, 0x17
        /*006a*/ 	.short	(.L_21 - .L_20)
.L_20:
        /*006c*/ 	.word	0x00000000
        /*0070*/ 	.short	0x0002
        /*0072*/ 	.short	0x0010
        /*0074*/ 	.byte	0x00, 0xf5, 0x21, 0x00


	//----- nvinfo : EIATTR_KPARAM_INFO
	.align		4
.L_21:
        /*0078*/ 	.byte	0x04, 0x17
        /*007a*/ 	.short	(.L_23 - .L_22)
.L_22:
        /*007c*/ 	.word	0x00000000
        /*0080*/ 	.short	0x0001
        /*0082*/ 	.short	0x0008
        /*0084*/ 	.byte	0x00, 0xf5, 0x21, 0x00


	//----- nvinfo : EIATTR_KPARAM_INFO
	.align		4
.L_23:
        /*0088*/ 	.byte	0x04, 0x17
        /*008a*/ 	.short	(.L_25 - .L_24)
.L_24:
        /*008c*/ 	.word	0x00000000
        /*0090*/ 	.short	0x0000
        /*0092*/ 	.short	0x0000
        /*0094*/ 	.byte	0x00, 0xf5, 0x21, 0x00


	//----- nvinfo : EIATTR_SPARSE_MMA_MASK
	.align		4
.L_25:
        /*0098*/ 	.byte	0x03, 0x50
        /*009a*/ 	.short	0x0000


	//----- nvinfo : EIATTR_MAXREG_COUNT
	.align		4
        /*009c*/ 	.byte	0x03, 0x1b
        /*009e*/ 	.short	0x00ff


	//----- nvinfo : EIATTR_MERCURY_ISA_VERSION
	.align		4
        /*00a0*/ 	.byte	0x03, 0x5f
        /*00a2*/ 	.short	0x0101


	//----- nvinfo : EIATTR_VRC_CTA_INIT_COUNT
	.align		4
        /*00a4*/ 	.byte	0x02, 0x4a
	.zero		1
	.zero		1


	//----- nvinfo : EIATTR_EXIT_INSTR_OFFSETS
	.align		4
        /*00a8*/ 	.byte	0x04, 0x1c
        /*00aa*/ 	.short	(.L_27 - .L_26)


	//   ....[0]....
.L_26:
        /*00ac*/ 	.word	0x000000c0


	//   ....[1]....
        /*00b0*/ 	.word	0x00000f20


	//----- nvinfo : EIATTR_CRS_STACK_SIZE
	.align		4
.L_27:
        /*00b4*/ 	.byte	0x04, 0x1e
        /*00b6*/ 	.short	(.L_29 - .L_28)
.L_28:
        /*00b8*/ 	.word	0x00000000


	//----- nvinfo : EIATTR_CBANK_PARAM_SIZE
	.align		4
.L_29:
        /*00bc*/ 	.byte	0x03, 0x19
        /*00be*/ 	.short	0x0030


	//----- nvinfo : EIATTR_PARAM_CBANK
	.align		4
        /*00c0*/ 	.byte	0x04, 0x0a
        /*00c2*/ 	.short	(.L_31 - .L_30)
	.align		4
.L_30:
        /*00c4*/ 	.word	index@(.nv.constant0._Z16slideConvolutionPKfS0_Pfiiiiii)
        /*00c8*/ 	.short	0x0380
        /*00ca*/ 	.short	0x0030


	//----- nvinfo : EIATTR_SW_WAR
	.align		4
.L_31:
        /*00cc*/ 	.byte	0x04, 0x36
        /*00ce*/ 	.short	(.L_33 - .L_32)
.L_32:
        /*00d0*/ 	.word	0x00000008
.L_33:


//--------------------- .nv.callgraph             --------------------------
	.section	.nv.callgraph,"",@"SHT_CUDA_CALLGRAPH"
	.align	4
	.sectionentsize	8
	.align		4
        /*0000*/ 	.word	0x00000000
	.align		4
        /*0004*/ 	.word	0xffffffff
	.align		4
        /*0008*/ 	.word	0x00000000
	.align		4
        /*000c*/ 	.word	0xfffffffe
	.align		4
        /*0010*/ 	.word	0x00000000
	.align		4
        /*0014*/ 	.word	0xfffffffd
	.align		4
        /*0018*/ 	.word	0x00000000
	.align		4
        /*001c*/ 	.word	0xfffffffc


//--------------------- .text._Z16slideConvolutionPKfS0_Pfiiiiii --------------------------
	.section	.text._Z16slideConvolutionPKfS0_Pfiiiiii,"ax",@progbits
	.align	128
        .global         _Z16slideConvolutionPKfS0_Pfiiiiii
        .type           _Z16slideConvolutionPKfS0_Pfiiiiii,@function
        .size           _Z16slideConvolutionPKfS0_Pfiiiiii,(.L_x_10 - _Z16slideConvolutionPKfS0_Pfiiiiii)
        .other          _Z16slideConvolutionPKfS0_Pfiiiiii,@"STO_CUDA_ENTRY STV_DEFAULT"
_Z16slideConvolutionPKfS0_Pfiiiiii:
.text._Z16slideConvolutionPKfS0_Pfiiiiii:
[----:B------:R-:W-:Y:S01]  /*0000*/  LDC R1, c[0x0][0x37c] ;  /* 0x0000df00ff017b82 */ /* 0x000fe20000000800 */
[----:B------:R-:W0:Y:S07]  /*0010*/  S2R R3, SR_TID.Y ;  /* 0x0000000000037919 */ /* 0x000e2e0000002200 */
[----:B------:R-:W0:Y:S01]  /*0020*/  LDC R0, c[0x0][0x364] ;  /* 0x0000d900ff007b82 */ /* 0x000e220000000800 */
[----:B------:R-:W1:Y:S01]  /*0030*/  LDCU UR6, c[0x0][0x3a0] ;  /* 0x00007400ff0677ac */ /* 0x000e620008000800 */
[----:B------:R-:W2:Y:S06]  /*0040*/  S2R R2, SR_TID.X ;  /* 0x0000000000027919 */ /* 0x000eac0000002100 */
[----:B------:R-:W0:Y:S08]  /*0050*/  S2UR UR4, SR_CTAID.Y ;  /* 0x00000000000479c3 */ /* 0x000e300000002600 */
[----:B------:R-:W2:Y:S08]  /*0060*/  S2UR UR5, SR_CTAID.X ;  /* 0x00000000000579c3 */ /* 0x000eb00000002500 */
[----:B------:R-:W2:Y:S01]  /*0070*/  LDC R11, c[0x0][0x360] ;  /* 0x0000d800ff0b7b82 */ /* 0x000ea20000000800 */
[----:B0-----:R-:W-:-:S02]  /*0080*/  IMAD R0, R0, UR4, R3 ;  /* 0x0000000400007c24 */ /* 0x001fc4000f8e0203 */
[----:B--2---:R-:W-:-:S05]  /*0090*/  IMAD R11, R11, UR5, R2 ;  /* 0x000000050b0b7c24 */ /* 0x004fca000f8e0202 */
[----:B------:R-:W-:-:S04]  /*00a0*/  VIMNMX R2, PT, PT, R0, R11, !PT ;  /* 0x0000000b00027248 */ /* 0x000fc80007fe0100 */
[----:B-1----:R-:W-:-:S13]  /*00b0*/  ISETP.GE.AND P0, PT, R2, UR6, PT ;  /* 0x0000000602007c0c */ /* 0x002fda000bf06270 */
[----:B------:R-:W-:Y:S05]  /*00c0*/  @P0 EXIT ;  /* 0x000000000000094d */ /* 0x000fea0003800000 */
[----:B------:R-:W0:Y:S01]  /*00d0*/  LDCU UR4, c[0x0][0x3a4] ;  /* 0x00007480ff0477ac */ /* 0x000e220008000800 */
[----:B------:R-:W-:Y:S01]  /*00e0*/  IMAD.MOV.U32 R10, RZ, RZ, RZ ;  /* 0x000000ffff0a7224 */ /* 0x000fe200078e00ff */
[----:B------:R-:W1:Y:S01]  /*00f0*/  LDCU.64 UR12, c[0x0][0x358] ;  /* 0x00006b00ff0c77ac */ /* 0x000e620008000a00 */
[----:B0-----:R-:W-:-:S09]  /*0100*/  UISETP.GE.AND UP0, UPT, UR4, 0x1, UPT ;  /* 0x000000010400788c */ /* 0x001fd2000bf06270 */
[----:B-1----:R-:W-:Y:S05]  /*0110*/  BRA.U !UP0, `(.L_x_0) ;  /* 0x0000000d086c7547 */ /* 0x002fea000b800000 */
[----:B------:R-:W0:Y:S01]  /*0120*/  LDCU UR6, c[0x0][0x39c] ;  /* 0x00007380ff0677ac */ /* 0x000e220008000800 */
[----:B------:R-:W1:Y:S01]  /*0130*/  LDC.64 R12, c[0x0][0x3a8] ;  /* 0x0000ea00ff0c7b82 */ /* 0x000e620000000a00 */
[----:B0-----:R-:W-:Y:S01]  /*0140*/  UISETP.GE.AND UP0, UPT, UR6, 0x1, UPT ;  /* 0x000000010600788c */ /* 0x001fe2000bf06270 */
[-CC-:B-1----:R-:W-:Y:S02]  /*0150*/  IMAD R16, R0, R12.reuse, -R13.reuse ;  /* 0x0000000c00107224 */ /* 0x182fe400078e0a0d */
[----:B------:R-:W-:-:S06]  /*0160*/  IMAD R12, R11, R12, -R13 ;  /* 0x0000000c0b0c7224 */ /* 0x000fcc00078e0a0d */
[----:B------:R-:W-:Y:S05]  /*0170*/  BRA.U !UP0, `(.L_x_0) ;  /* 0x0000000d08547547 */ /* 0x000fea000b800000 */
[----:B------:R-:W-:Y:S01]  /*0180*/  SHF.R.S32.HI R13, RZ, 0x1f, R12 ;  /* 0x0000001fff0d7819 */ /* 0x000fe2000001140c */
[----:B------:R-:W-:Y:S01]  /*0190*/  IMAD.MOV.U32 R10, RZ, RZ, RZ ;  /* 0x000000ffff0a7224 */ /* 0x000fe200078e00ff */
[----:B------:R-:W-:Y:S02]  /*01a0*/  ULOP3.LUT UR9, UR6, 0x7, URZ, 0xc0, !UPT ;  /* 0x0000000706097892 */ /* 0x000fe4000f8ec0ff */
[----:B------:R-:W-:Y:S01]  /*01b0*/  ULOP3.LUT UR6, UR6, 0x7ffffff8, URZ, 0xc0, !UPT ;  /* 0x7ffffff806067892 */ /* 0x000fe2000f8ec0ff */
[----:B------:R-:W-:-:S11]  /*01c0*/  UMOV UR4, URZ ;  /* 0x000000ff00047c82 */ /* 0x000fd60008000000 */
.L_x_8:
[----:B------:R-:W0:Y:S01]  /*01d0*/  LDCU UR5, c[0x0][0x3a4] ;  /* 0x00007480ff0577ac */ /* 0x000e220008000800 */
[----:B------:R-:W-:Y:S01]  /*01e0*/  UMOV UR8, UR4 ;  /* 0x0000000400087c82 */ /* 0x000fe20008000000 */
[----:B------:R-:W-:-:S04]  /*01f0*/  UIADD3 UR4, UPT, UPT, UR4, 0x1, URZ ;  /* 0x0000000104047890 */ /* 0x000fc8000fffe0ff */
[----:B0-----:R-:W-:-:S03]  /*0200*/  UISETP.NE.AND UP0, UPT, UR4, UR5, UPT ;  /* 0x000000050400728c */ /* 0x001fc6000bf05270 */
[----:B------:R-:W-:-:S08]  /*0210*/  UMOV UR5, URZ ;  /* 0x000000ff00057c82 */ /* 0x000fd00008000000 */
.L_x_7:
[----:B------:R-:W0:Y:S01]  /*0220*/  LDCU.64 UR10, c[0x0][0x398] ;  /* 0x00007300ff0a77ac */ /* 0x000e220008000a00 */
[----:B------:R-:W-:Y:S02]  /*0230*/  VIADD R3, R16, UR5 ;  /* 0x0000000510037c36 */ /* 0x000fe40008000000 */
[----:B------:R-:W-:Y:S01]  /*0240*/  IMAD.MOV.U32 R17, RZ, RZ, RZ ;  /* 0x000000ffff117224 */ /* 0x000fe200078e00ff */
[----:B0-----:R-:W-:Y:S01]  /*0250*/  UISETP.GE.U32.AND UP2, UPT, UR11, 0x8, UPT ;  /* 0x000000080b00788c */ /* 0x001fe2000bf46070 */
[----:B------:R-:W-:Y:S01]  /*0260*/  IMAD.U32 R14, RZ, RZ, UR10 ;  /* 0x0000000aff0e7e24 */ /* 0x000fe2000f8e00ff */
[----:B------:R-:W-:Y:S02]  /*0270*/  UIMAD UR7, UR8, UR11, UR5 ;  /* 0x0000000b080772a4 */ /* 0x000fe4000f8e0205 */
[----:B------:R-:W-:Y:S01]  /*0280*/  UIADD3 UR5, UPT, UPT, UR5, 0x1, URZ ;  /* 0x0000000105057890 */ /* 0x000fe2000fffe0ff */
[----:B------:R-:W-:Y:S01]  /*0290*/  IMAD R15, R14, UR8, R3 ;  /* 0x000000080e0f7c24 */ /* 0x000fe2000f8e0203 */
[----:B------:R-:W-:Y:S01]  /*02a0*/  ISETP.GE.AND P0, PT, R3, R14, PT ;  /* 0x0000000e0300720c */ /* 0x000fe20003f06270 */
[----:B------:R-:W-:-:S02]  /*02b0*/  UIMAD UR7, UR7, UR11, URZ ;  /* 0x0000000b070772a4 */ /* 0x000fc4000f8e02ff */
[----:B------:R-:W-:Y:S01]  /*02c0*/  IMAD R15, R15, R14, RZ ;  /* 0x0000000e0f0f7224 */ /* 0x000fe200078e02ff */
[----:B------:R-:W-:Y:S01]  /*02d0*/  ISETP.LT.OR P0, PT, R3, RZ, P0 ;  /* 0x000000ff0300720c */ /* 0x000fe20000701670 */
[----:B------:R-:W-:Y:S01]  /*02e0*/  UISETP.NE.AND UP1, UPT, UR5, UR11, UPT ;  /* 0x0000000b0500728c */ /* 0x000fe2000bf25270 */
[----:B------:R-:W-:Y:S11]  /*02f0*/  BRA.U !UP2, `(.L_x_1) ;  /* 0x000000050a407547 */ /* 0x000ff6000b800000 */
[----:B------:R-:W0:Y:S01]  /*0300*/  LDC R14, c[0x0][0x398] ;  /* 0x0000e600ff0e7b82 */ /* 0x000e220000000800 */
[----:B------:R-:W-:Y:S01]  /*0310*/  SHF.R.S32.HI R20, RZ, 0x1f, R15 ;  /* 0x0000001fff147819 */ /* 0x000fe2000001140f */
[----:B------:R-:W-:-:S06]  /*0320*/  IMAD.MOV.U32 R17, RZ, RZ, RZ ;  /* 0x000000ffff117224 */ /* 0x000fcc00078e00ff */
[----:B------:R-:W1:Y:S08]  /*0330*/  LDC.64 R2, c[0x0][0x380] ;  /* 0x0000e000ff027b82 */ /* 0x000e700000000a00 */
[----:B------:R-:W2:Y:S02]  /*0340*/  LDC.64 R4, c[0x0][0x388] ;  /* 0x0000e200ff047b82 */ /* 0x000ea40000000a00 */
.L_x_2:
[----:B------:R-:W-:Y:S01]  /*0350*/  IMAD.IADD R21, R12, 0x1, R17 ;  /* 0x000000010c157824 */ /* 0x000fe200078e0211 */
[----:B------:R-:W3:Y:S04]  /*0360*/  LDC.64 R8, c[0x0][0x380] ;  /* 0x0000e000ff087b82 */ /* 0x000ee80000000a00 */
[----:B0-----:R-:W-:-:S04]  /*0370*/  ISETP.GE.AND P1, PT, R21, R14, PT ;  /* 0x0000000e1500720c */ /* 0x001fc80003f26270 */
[----:B------:R-:W0:Y:S01]  /*0380*/  LDC.64 R6, c[0x0][0x388] ;  /* 0x0000e200ff067b82 */ /* 0x000e220000000a00 */
[----:B------:R-:W-:-:S04]  /*0390*/  ISETP.LT.OR P1, PT, R21, RZ, P1 ;  /* 0x000000ff1500720c */ /* 0x000fc80000f21670 */
[----:B------:R-:W-:-:S13]  /*03a0*/  PLOP3.LUT P3, PT, P0, P1, PT, 0xf8, 0x8f ;  /* 0x00000000008f781c */ /* 0x000fda0000763f70 */
[----:B------:R-:W-:Y:S02]  /*03b0*/  @!P3 IMAD.IADD R19, R15, 0x1, R21 ;  /* 0x000000010f13b824 */ /* 0x000fe400078e0215 */
[----:B------:R-:W-:Y:S02]  /*03c0*/  @!P3 VIADD R23, R17, UR7 ;  /* 0x000000071117bc36 */ /* 0x000fe40008000000 */
[----:B---3--:R-:W-:-:S04]  /*03d0*/  @!P3 IMAD.WIDE R8, R19, 0x4, R8 ;  /* 0x000000041308b825 */ /* 0x008fc800078e0208 */
[----:B0-----:R-:W-:Y:S01]  /*03e0*/  @!P3 IMAD.WIDE.U32 R6, R23, 0x4, R6 ;  /* 0x000000041706b825 */ /* 0x001fe200078e0006 */
[----:B------:R-:W3:Y:S04]  /*03f0*/  @!P3 LDG.E R25, desc[UR12][R8.64] ;  /* 0x0000000c0819b981 */ /* 0x000ee8000c1e1900 */
[----:B------:R2:W3:Y:S01]  /*0400*/  @!P3 LDG.E R22, desc[UR12][R6.64] ;  /* 0x0000000c0616b981 */ /* 0x0004e2000c1e1900 */
[C---:B------:R-:W-:Y:S01]  /*0410*/  VIADD R19, R21.reuse, 0x1 ;  /* 0x0000000115137836 */ /* 0x040fe20000000000 */
[----:B------:R-:W-:Y:S01]  /*0420*/  SHF.R.S32.HI R23, RZ, 0x1f, R17 ;  /* 0x0000001fff177819 */ /* 0x000fe20000011411 */
[----:B------:R-:W-:Y:S01]  /*0430*/  VIADD R27, R21, 0x2 ;  /* 0x00000002151b7836 */ /* 0x000fe20000000000 */
[----:B------:R-:W-:Y:S02]  /*0440*/  IADD3 R26, P4, P5, R15, R17, R12 ;  /* 0x000000110f1a7210 */ /* 0x000fe40007d9e00c */
[----:B------:R-:W-:-:S02]  /*0450*/  ISETP.GE.AND P1, PT, R19, R14, PT ;  /* 0x0000000e1300720c */ /* 0x000fc40003f26270 */
[----:B------:R-:W-:Y:S02]  /*0460*/  IADD3 R24, P2, PT, R17, UR7, RZ ;  /* 0x0000000711187c10 */ /* 0x000fe4000ff5e0ff */
[----:B------:R-:W-:Y:S02]  /*0470*/  ISETP.LT.OR P1, PT, R19, RZ, P1 ;  /* 0x000000ff1300720c */ /* 0x000fe40000f21670 */
[----:B------:R-:W-:Y:S01]  /*0480*/  IADD3.X R19, PT, PT, R20, R23, R13, P4, P5 ;  /* 0x0000001714137210 */ /* 0x000fe200027ea40d */
[----:B------:R-:W-:Y:S01]  /*0490*/  IMAD.X R23, RZ, RZ, R23, P2 ;  /* 0x000000ffff177224 */ /* 0x000fe200010e0617 */
[----:B------:R-:W-:Y:S02]  /*04a0*/  PLOP3.LUT P4, PT, P0, P1, PT, 0xf8, 0x8f ;  /* 0x00000000008f781c */ /* 0x000fe40000783f70 */
[----:B-1----:R-:W-:Y:S02]  /*04b0*/  LEA R18, P1, R26, R2, 0x2 ;  /* 0x000000021a127211 */ /* 0x002fe400078210ff */
[----:B--2---:R-:W-:-:S02]  /*04c0*/  LEA R6, P2, R24, R4, 0x2 ;  /* 0x0000000418067211 */ /* 0x004fc400078410ff */
[----:B------:R-:W-:Y:S02]  /*04d0*/  LEA.HI.X R19, R26, R3, R19, 0x2, P1 ;  /* 0x000000031a137211 */ /* 0x000fe400008f1413 */
[----:B------:R-:W-:Y:S02]  /*04e0*/  LEA.HI.X R7, R24, R5, R23, 0x2, P2 ;  /* 0x0000000518077211 */ /* 0x000fe400010f1417 */
[----:B------:R-:W-:-:S03]  /*04f0*/  ISETP.GE.AND P1, PT, R27, R14, PT ;  /* 0x0000000e1b00720c */ /* 0x000fc60003f26270 */
[----:B------:R-:W2:Y:S04]  /*0500*/  @!P4 LDG.E R23, desc[UR12][R18.64+0x4] ;  /* 0x0000040c1217c981 */ /* 0x000ea8000c1e1900 */
[----:B------:R-:W2:Y:S01]  /*0510*/  @!P4 LDG.E R9, desc[UR12][R6.64+0x4] ;  /* 0x0000040c0609c981 */ /* 0x000ea2000c1e1900 */
[----:B------:R-:W-:Y:S01]  /*0520*/  ISETP.LT.OR P1, PT, R27, RZ, P1 ;  /* 0x000000ff1b00720c */ /* 0x000fe20000f21670 */
[----:B------:R-:W-:-:S03]  /*0530*/  VIADD R27, R21, 0x3 ;  /* 0x00000003151b7836 */ /* 0x000fc60000000000 */
[----:B------:R-:W-:Y:S02]  /*0540*/  PLOP3.LUT P1, PT, P0, P1, PT, 0xf8, 0x8f ;  /* 0x00000000008f781c */ /* 0x000fe40000723f70 */
[----:B------:R-:W-:-:S04]  /*0550*/  ISETP.GE.AND P2, PT, R27, R14, PT ;  /* 0x0000000e1b00720c */ /* 0x000fc80003f46270 */
[----:B------:R-:W-:-:S04]  /*0560*/  ISETP.LT.OR P2, PT, R27, RZ, P2 ;  /* 0x000000ff1b00720c */ /* 0x000fc80001741670 */
[----:B------:R-:W-:-:S03]  /*0570*/  PLOP3.LUT P2, PT, P0, P2, PT, 0xf8, 0x8f ;  /* 0x00000000008f781c */ /* 0x000fc60000745f70 */
[----:B------:R-:W4:Y:S04]  /*0580*/  @!P1 LDG.E R29, desc[UR12][R18.64+0x8] ;  /* 0x0000080c121d9981 */ /* 0x000f28000c1e1900 */
[----:B------:R-:W4:Y:S06]  /*0590*/  @!P1 LDG.E R8, desc[UR12][R6.64+0x8] ;  /* 0x0000080c06089981 */ /* 0x000f2c000c1e1900 */
[----:B------:R-:W5:Y:S01]  /*05a0*/  @!P2 LDG.E R27, desc[UR12][R18.64+0xc] ;  /* 0x00000c0c121ba981 */ /* 0x000f62000c1e1900 */
[----:B---3--:R-:W-:-:S03]  /*05b0*/  @!P3 FFMA R10, R25, R22, R10 ;  /* 0x00000016190ab223 */ /* 0x008fc6000000000a */
[----:B------:R-:W5:Y:S01]  /*05c0*/  @!P2 LDG.E R25, desc[UR12][R6.64+0xc] ;  /* 0x00000c0c0619a981 */ /* 0x000f62000c1e1900 */
[----:B--2---:R-:W-:Y:S01]  /*05d0*/  @!P4 FFMA R10, R23, R9, R10 ;  /* 0x00000009170ac223 */ /* 0x004fe2000000000a */
[C---:B------:R-:W-:Y:S02]  /*05e0*/  VIADD R9, R21.reuse, 0x4 ;  /* 0x0000000415097836 */ /* 0x040fe40000000000 */
[----:B------:R-:W-:-:S03]  /*05f0*/  VIADD R23, R21, 0x5 ;  /* 0x0000000515177836 */ /* 0x000fc60000000000 */
[-C--:B------:R-:W-:Y:S02]  /*0600*/  ISETP.GE.AND P3, PT, R9, R14.reuse, PT ;  /* 0x0000000e0900720c */ /* 0x080fe40003f66270 */
[-C--:B------:R-:W-:Y:S02]  /*0610*/  ISETP.GE.AND P5, PT, R23, R14.reuse, PT ;  /* 0x0000000e1700720c */ /* 0x080fe40003fa6270 */
[----:B------:R-:W-:Y:S01]  /*0620*/  ISETP.LT.OR P4, PT, R9, RZ, P3 ;  /* 0x000000ff0900720c */ /* 0x000fe20001f81670 */
[----:B------:R-:W-:Y:S01]  /*0630*/  VIADD R9, R21, 0x6 ;  /* 0x0000000615097836 */ /* 0x000fe20000000000 */
[----:B------:R-:W-:Y:S01]  /*0640*/  ISETP.LT.OR P3, PT, R23, RZ, P5 ;  /* 0x000000ff1700720c */ /* 0x000fe20002f61670 */
[----:B------:R-:W-:Y:S01]  /*0650*/  VIADD R21, R21, 0x7 ;  /* 0x0000000715157836 */ /* 0x000fe20000000000 */
[----:B------:R-:W-:Y:S02]  /*0660*/  PLOP3.LUT P4, PT, P0, P4, PT, 0xf8, 0x8f ;  /* 0x00000000008f781c */ /* 0x000fe40000789f70 */
[----:B------:R-:W-:-:S02]  /*0670*/  ISETP.GE.AND P5, PT, R9, R14, PT ;  /* 0x0000000e0900720c */ /* 0x000fc40003fa6270 */
[----:B------:R-:W-:Y:S02]  /*0680*/  ISETP.GE.AND P6, PT, R21, R14, PT ;  /* 0x0000000e1500720c */ /* 0x000fe40003fc6270 */
[----:B------:R-:W-:Y:S02]  /*0690*/  ISETP.LT.OR P5, PT, R9, RZ, P5 ;  /* 0x000000ff0900720c */ /* 0x000fe40002fa1670 */
[----:B------:R-:W-:Y:S02]  /*06a0*/  PLOP3.LUT P3, PT, P0, P3, PT, 0xf8, 0x8f ;  /* 0x00000000008f781c */ /* 0x000fe40000767f70 */
[----:B------:R-:W-:Y:S02]  /*06b0*/  ISETP.LT.OR P6, PT, R21, RZ, P6 ;  /* 0x000000ff1500720c */ /* 0x000fe400037c1670 */
[----:B------:R-:W-:Y:S01]  /*06c0*/  PLOP3.LUT P5, PT, P0, P5, PT, 0xf8, 0x8f ;  /* 0x00000000008f781c */ /* 0x000fe200007abf70 */
[----:B----4-:R-:W-:Y:S01]  /*06d0*/  @!P1 FFMA R10, R29, R8, R10 ;  /* 0x000000081d0a9223 */ /* 0x010fe2000000000a */
[----:B------:R-:W-:Y:S01]  /*06e0*/  PLOP3.LUT P6, PT, P0, P6, PT, 0xf8, 0x8f ;  /* 0x00000000008f781c */ /* 0x000fe200007cdf70 */
[----:B------:R-:W2:Y:S04]  /*06f0*/  @!P4 LDG.E R9, desc[UR12][R18.64+0x10] ;  /* 0x0000100c1209c981 */ /* 0x000ea8000c1e1900 */
[----:B------:R-:W2:Y:S04]  /*0700*/  @!P4 LDG.E R8, desc[UR12][R6.64+0x10] ;  /* 0x0000100c0608c981 */ /* 0x000ea8000c1e1900 */
[----:B------:R-:W3:Y:S04]  /*0710*/  @!P3 LDG.E R21, desc[UR12][R18.64+0x14] ;  /* 0x0000140c1215b981 */ /* 0x000ee8000c1e1900 */
[----:B------:R-:W3:Y:S04]  /*0720*/  @!P3 LDG.E R22, desc[UR12][R6.64+0x14] ;  /* 0x0000140c0616b981 */ /* 0x000ee8000c1e1900 */
[----:B------:R-:W4:Y:S04]  /*0730*/  @!P5 LDG.E R23, desc[UR12][R18.64+0x18] ;  /* 0x0000180c1217d981 */ /* 0x000f28000c1e1900 */
[----:B------:R-:W4:Y:S04]  /*0740*/  @!P5 LDG.E R24, desc[UR12][R6.64+0x18] ;  /* 0x0000180c0618d981 */ /* 0x000f28000c1e1900 */
[----:B------:R-:W4:Y:S01]  /*0750*/  @!P6 LDG.E R26, desc[UR12][R6.64+0x1c] ;  /* 0x00001c0c061ae981 */ /* 0x000f22000c1e1900 */
[----:B-----5:R-:W-:-:S03]  /*0760*/  @!P2 FFMA R10, R27, R25, R10 ;  /* 0x000000191b0aa223 */ /* 0x020fc6000000000a */
[----:B------:R-:W5:Y:S01]  /*0770*/  @!P6 LDG.E R25, desc[UR12][R18.64+0x1c] ;  /* 0x00001c0c1219e981 */ /* 0x000f62000c1e1900 */
[----:B------:R-:W-:-:S05]  /*0780*/  VIADD R17, R17, 0x8 ;  /* 0x0000000811117836 */ /* 0x000fca0000000000 */
[----:B------:R-:W-:Y:S01]  /*0790*/  ISETP.NE.AND P1, PT, R17, UR6, PT ;  /* 0x0000000611007c0c */ /* 0x000fe2000bf25270 */
[----:B--2---:R-:W-:-:S04]  /*07a0*/  @!P4 FFMA R10, R9, R8, R10 ;  /* 0x00000008090ac223 */ /* 0x004fc8000000000a */
[----:B---3--:R-:W-:-:S04]  /*07b0*/  @!P3 FFMA R10, R21, R22, R10 ;  /* 0x00000016150ab223 */ /* 0x008fc8000000000a */
[----:B----4-:R-:W-:-:S04]  /*07c0*/  @!P5 FFMA R10, R23, R24, R10 ;  /* 0x00000018170ad223 */ /* 0x010fc8000000000a */
[----:B-----5:R-:W-:Y:S01]  /*07d0*/  @!P6 FFMA R10, R25, R26, R10 ;  /* 0x0000001a190ae223 */ /* 0x020fe2000000000a */
[----:B------:R-:W-:Y:S06]  /*07e0*/  @P1 BRA `(.L_x_2) ;  /* 0xfffffff800d81947 */ /* 0x000fec000383ffff */
[----:B------:R-:W-:-:S07]  /*07f0*/  IMAD.U32 R17, RZ, RZ, UR6 ;  /* 0x00000006ff117e24 */ /* 0x000fce000f8e00ff */
.L_x_1:
[----:B------:R-:W-:-:S09]  /*0800*/  UISETP.NE.AND UP2, UPT, UR9, URZ, UPT ;  /* 0x000000ff0900728c */ /* 0x000fd2000bf45270 */
[----:B------:R-:W-:Y:S05]  /*0810*/  BRA.U !UP2, `(.L_x_3) ;  /* 0x000000050aa47547 */ /* 0x000fea000b800000 */
[----:B------:R-:W0:Y:S01]  /*0820*/  LDCU UR14, c[0x0][0x39c] ;  /* 0x00007380ff0e77ac */ /* 0x000e220008000800 */
[----:B------:R-:W-:-:S04]  /*0830*/  UIADD3 UR10, UPT, UPT, UR9, -0x1, URZ ;  /* 0xffffffff090a7890 */ /* 0x000fc8000fffe0ff */
[----:B------:R-:W-:Y:S02]  /*0840*/  UISETP.GE.U32.AND UP2, UPT, UR10, 0x3, UPT ;  /* 0x000000030a00788c */ /* 0x000fe4000bf46070 */
[----:B0-----:R-:W-:-:S07]  /*0850*/  ULOP3.LUT UP3, UR11, UR14, 0x3, URZ, 0xc0, !UPT ;  /* 0x000000030e0b7892 */ /* 0x001fce000f86c0ff */
[----:B------:R-:W-:Y:S05]  /*0860*/  BRA.U !UP2, `(.L_x_4) ;  /* 0x000000010ab87547 */ /* 0x000fea000b800000 */
[----:B------:R-:W-:Y:S01]  /*0870*/  IMAD.IADD R18, R12, 0x1, R17 ;  /* 0x000000010c127824 */ /* 0x000fe200078e0211 */
[----:B------:R-:W0:Y:S01]  /*0880*/  LDC.64 R8, c[0x0][0x380] ;  /* 0x0000e000ff087b82 */ /* 0x000e220000000a00 */
[----:B------:R-:W-:Y:S02]  /*0890*/  IADD3 R20, P5, P6, R15, R17, R12 ;  /* 0x000000110f147210 */ /* 0x000fe40007ebe00c */
[C---:B------:R-:W-:Y:S01]  /*08a0*/  VIADD R19, R18.reuse, 0x1 ;  /* 0x0000000112137836 */ /* 0x040fe20000000000 */
[C---:B------:R-:W-:Y:S01]  /*08b0*/  ISETP.GE.AND P1, PT, R18.reuse, R14, PT ;  /* 0x0000000e1200720c */ /* 0x040fe20003f26270 */
[C---:B------:R-:W-:Y:S02]  /*08c0*/  VIADD R21, R18.reuse, 0x2 ;  /* 0x0000000212157836 */ /* 0x040fe40000000000 */
[C---:B------:R-:W-:Y:S01]  /*08d0*/  VIADD R23, R18.reuse, 0x3 ;  /* 0x0000000312177836 */ /* 0x040fe20000000000 */
[----:B------:R-:W1:Y:S01]  /*08e0*/  LDC.64 R2, c[0x0][0x380] ;  /* 0x0000e000ff027b82 */ /* 0x000e620000000a00 */
[----:B------:R-:W-:-:S02]  /*08f0*/  ISETP.LT.OR P1, PT, R18, RZ, P1 ;  /* 0x000000ff1200720c */ /* 0x000fc40000f21670 */
[CC--:B------:R-:W-:Y:S02]  /*0900*/  ISETP.GE.AND P2, PT, R19.reuse, R14.reuse, PT ;  /* 0x0000000e1300720c */ /* 0x0c0fe40003f46270 */
[----:B------:R-:W-:Y:S02]  /*0910*/  PLOP3.LUT P1, PT, P0, P1, PT, 0xf8, 0x8f ;  /* 0x00000000008f781c */ /* 0x000fe40000723f70 */
[----:B------:R-:W-:Y:S01]  /*0920*/  ISETP.LT.OR P2, PT, R19, RZ, P2 ;  /* 0x000000ff1300720c */ /* 0x000fe20001741670 */
[----:B------:R-:W2:Y:S01]  /*0930*/  LDC.64 R6, c[0x0][0x388] ;  /* 0x0000e200ff067b82 */ /* 0x000ea20000000a00 */
[-C--:B------:R-:W-:Y:S02]  /*0940*/  ISETP.GE.AND P3, PT, R21, R14.reuse, PT ;  /* 0x0000000e1500720c */ /* 0x080fe40003f66270 */
[----:B------:R-:W-:Y:S02]  /*0950*/  ISETP.GE.AND P4, PT, R23, R14, PT ;  /* 0x0000000e1700720c */ /* 0x000fe40003f86270 */
[----:B------:R-:W-:-:S02]  /*0960*/  ISETP.LT.OR P3, PT, R21, RZ, P3 ;  /* 0x000000ff1500720c */ /* 0x000fc40001f61670 */
[----:B------:R-:W-:Y:S01]  /*0970*/  PLOP3.LUT P2, PT, P0, P2, PT, 0xf8, 0x8f ;  /* 0x00000000008f781c */ /* 0x000fe20000745f70 */
[----:B------:R-:W3:Y:S01]  /*0980*/  LDC.64 R4, c[0x0][0x388] ;  /* 0x0000e200ff047b82 */ /* 0x000ee20000000a00 */
[----:B------:R-:W-:Y:S01]  /*0990*/  ISETP.LT.OR P4, PT, R23, RZ, P4 ;  /* 0x000000ff1700720c */ /* 0x000fe20002781670 */
[----:B------:R-:W-:Y:S01]  /*09a0*/  @!P1 IMAD.IADD R19, R15, 0x1, R18 ;  /* 0x000000010f139824 */ /* 0x000fe200078e0212 */
[----:B------:R-:W-:Y:S02]  /*09b0*/  SHF.R.S32.HI R18, RZ, 0x1f, R15 ;  /* 0x0000001fff127819 */ /* 0x000fe4000001140f */
[----:B------:R-:W-:Y:S01]  /*09c0*/  PLOP3.LUT P3, PT, P0, P3, PT, 0xf8, 0x8f ;  /* 0x00000000008f781c */ /* 0x000fe20000767f70 */
[----:B0-----:R-:W-:Y:S01]  /*09d0*/  @!P1 IMAD.WIDE R8, R19, 0x4, R8 ;  /* 0x0000000413089825 */ /* 0x001fe200078e0208 */
[----:B------:R-:W-:Y:S02]  /*09e0*/  IADD3.X R21, PT, PT, R18, RZ, R13, P5, P6 ;  /* 0x000000ff12157210 */ /* 0x000fe40002fec40d */
[C---:B-1----:R-:W-:Y:S01]  /*09f0*/  LEA R2, P6, R20.reuse, R2, 0x2 ;  /* 0x0000000214027211 */ /* 0x042fe200078c10ff */
[C---:B------:R-:W-:Y:S01]  /*0a00*/  @!P1 VIADD R19, R17.reuse, UR7 ;  /* 0x0000000711139c36 */ /* 0x040fe20008000000 */
[----:B------:R-:W-:Y:S01]  /*0a10*/  IADD3 R18, P5, PT, R17, UR7, RZ ;  /* 0x0000000711127c10 */ /* 0x000fe2000ffbe0ff */
[----:B------:R-:W4:Y:S01]  /*0a20*/  @!P1 LDG.E R9, desc[UR12][R8.64] ;  /* 0x0000000c08099981 */ /* 0x000f22000c1e1900 */
[----:B------:R-:W-:-:S02]  /*0a30*/  LEA.HI.X R3, R20, R3, R21, 0x2, P6 ;  /* 0x0000000314037211 */ /* 0x000fc400030f1415 */
[----:B------:R-:W-:Y:S01]  /*0a40*/  PLOP3.LUT P4, PT, P0, P4, PT, 0xf8, 0x8f ;  /* 0x00000000008f781c */ /* 0x000fe20000789f70 */
[----:B------:R-:W-:Y:S02]  /*0a50*/  IMAD.X R20, RZ, RZ, RZ, P5 ;  /* 0x000000ffff147224 */ /* 0x000fe400028e06ff */
[----:B--2---:R-:W-:Y:S01]  /*0a60*/  @!P1 IMAD.WIDE.U32 R6, R19, 0x4, R6 ;  /* 0x0000000413069825 */ /* 0x004fe200078e0006 */
[----:B------:R-:W2:Y:S04]  /*0a70*/  @!P3 LDG.E R21, desc[UR12][R2.64+0x8] ;  /* 0x0000080c0215b981 */ /* 0x000ea8000c1e1900 */
[----:B------:R-:W5:Y:S01]  /*0a80*/  @!P2 LDG.E R19, desc[UR12][R2.64+0x4] ;  /* 0x0000040c0213a981 */ /* 0x000f62000c1e1900 */
[----:B---3--:R-:W-:-:S03]  /*0a90*/  LEA R4, P5, R18, R4, 0x2 ;  /* 0x0000000412047211 */ /* 0x008fc600078a10ff */
[----:B------:R-:W4:Y:S01]  /*0aa0*/  @!P1 LDG.E R6, desc[UR12][R6.64] ;  /* 0x0000000c06069981 */ /* 0x000f22000c1e1900 */
[----:B------:R-:W-:-:S03]  /*0ab0*/  LEA.HI.X R5, R18, R5, R20, 0x2, P5 ;  /* 0x0000000512057211 */ /* 0x000fc600028f1414 */
[----:B------:R-:W3:Y:S04]  /*0ac0*/  @!P4 LDG.E R23, desc[UR12][R2.64+0xc] ;  /* 0x00000c0c0217c981 */ /* 0x000ee8000c1e1900 */
[----:B------:R-:W5:Y:S04]  /*0ad0*/  @!P2 LDG.E R18, desc[UR12][R4.64+0x4] ;  /* 0x0000040c0412a981 */ /* 0x000f68000c1e1900 */
[----:B------:R-:W2:Y:S04]  /*0ae0*/  @!P3 LDG.E R20, desc[UR12][R4.64+0x8] ;  /* 0x0000080c0414b981 */ /* 0x000ea8000c1e1900 */
[----:B------:R-:W3:Y:S01]  /*0af0*/  @!P4 LDG.E R22, desc[UR12][R4.64+0xc] ;  /* 0x00000c0c0416c981 */ /* 0x000ee2000c1e1900 */
[----:B------:R-:W-:-:S02]  /*0b00*/  VIADD R17, R17, 0x4 ;  /* 0x0000000411117836 */ /* 0x000fc40000000000 */
[----:B----4-:R-:W-:-:S04]  /*0b10*/  @!P1 FFMA R10, R9, R6, R10 ;  /* 0x00000006090a9223 */ /* 0x010fc8000000000a */
[----:B-----5:R-:W-:-:S04]  /*0b20*/  @!P2 FFMA R10, R19, R18, R10 ;  /* 0x00000012130aa223 */ /* 0x020fc8000000000a */
[----:B--2---:R-:W-:-:S04]  /*0b30*/  @!P3 FFMA R10, R21, R20, R10 ;  /* 0x00000014150ab223 */ /* 0x004fc8000000000a */
[----:B---3--:R-:W-:-:S07]  /*0b40*/  @!P4 FFMA R10, R23, R22, R10 ;  /* 0x00000016170ac223 */ /* 0x008fce000000000a */
.L_x_4:
[----:B------:R-:W-:Y:S05]  /*0b50*/  BRA.U !UP3, `(.L_x_3) ;  /* 0x000000010bd47547 */ /* 0x000fea000b800000 */
[----:B------:R-:W-:Y:S02]  /*0b60*/  UISETP.NE.AND UP2, UPT, UR11, 0x1, UPT ;  /* 0x000000010b00788c */ /* 0x000fe4000bf45270 */
[----:B------:R-:W-:-:S07]  /*0b70*/  ULOP3.LUT UP3, URZ, UR14, 0x1, URZ, 0xc0, !UPT ;  /* 0x000000010eff7892 */ /* 0x000fce000f86c0ff */
[----:B------:R-:W-:Y:S05]  /*0b80*/  BRA.U !UP2, `(.L_x_5) ;  /* 0x000000010a847547 */ /* 0x000fea000b800000 */
[----:B------:R-:W-:Y:S01]  /*0b90*/  IMAD.IADD R23, R12, 0x1, R17 ;  /* 0x000000010c177824 */ /* 0x000fe200078e0211 */
[----:B------:R-:W0:Y:S03]  /*0ba0*/  LDC.64 R6, c[0x0][0x380] ;  /* 0x0000e000ff067b82 */ /* 0x000e260000000a00 */
[C---:B------:R-:W-:Y:S01]  /*0bb0*/  VIADD R3, R23.reuse, 0x1 ;  /* 0x0000000117037836 */ /* 0x040fe20000000000 */
[----:B------:R-:W-:-:S04]  /*0bc0*/  ISETP.GE.AND P1, PT, R23, R14, PT ;  /* 0x0000000e1700720c */ /* 0x000fc80003f26270 */
[C---:B------:R-:W-:Y:S01]  /*0bd0*/  ISETP.GE.AND P2, PT, R3.reuse, R14, PT ;  /* 0x0000000e0300720c */ /* 0x040fe20003f46270 */
[----:B------:R-:W1:Y:S03]  /*0be0*/  LDC.64 R8, c[0x0][0x388] ;  /* 0x0000e200ff087b82 */ /* 0x000e660000000a00 */
[----:B------:R-:W-:Y:S02]  /*0bf0*/  ISETP.LT.OR P3, PT, R3, RZ, P2 ;  /* 0x000000ff0300720c */ /* 0x000fe40001761670 */
[----:B------:R-:W-:Y:S02]  /*0c00*/  ISETP.LT.OR P2, PT, R23, RZ, P1 ;  /* 0x000000ff1700720c */ /* 0x000fe40000f41670 */
[----:B------:R-:W-:Y:S01]  /*0c10*/  PLOP3.LUT P1, PT, P0, P3, PT, 0xf8, 0x8f ;  /* 0x00000000008f781c */ /* 0x000fe20000727f70 */
[----:B------:R-:W2:Y:S01]  /*0c20*/  LDC.64 R4, c[0x0][0x380] ;  /* 0x0000e000ff047b82 */ /* 0x000ea20000000a00 */
[----:B------:R-:W-:-:S07]  /*0c30*/  PLOP3.LUT P2, PT, P0, P2, PT, 0xf8, 0x8f ;  /* 0x00000000008f781c */ /* 0x000fce0000745f70 */
[----:B------:R-:W3:Y:S04]  /*0c40*/  LDC.64 R2, c[0x0][0x388] ;  /* 0x0000e200ff027b82 */ /* 0x000ee80000000a00 */
[----:B------:R-:W-:Y:S02]  /*0c50*/  @!P1 SHF.R.S32.HI R20, RZ, 0x1f, R15 ;  /* 0x0000001fff149819 */ /* 0x000fe4000001140f */
[----:B------:R-:W-:Y:S01]  /*0c60*/  @!P1 SHF.R.S32.HI R22, RZ, 0x1f, R17 ;  /* 0x0000001fff169819 */ /* 0x000fe20000011411 */
[C---:B------:R-:W-:Y:S01]  /*0c70*/  @!P2 IMAD.IADD R23, R15.reuse, 0x1, R23 ;  /* 0x000000010f17a824 */ /* 0x040fe200078e0217 */
[----:B------:R-:W-:Y:S01]  /*0c80*/  @!P1 IADD3 R18, P3, P4, R15, R17, R12 ;  /* 0x000000110f129210 */ /* 0x000fe20007c7e00c */
[C---:B------:R-:W-:Y:S01]  /*0c90*/  @!P2 VIADD R21, R17.reuse, UR7 ;  /* 0x000000071115ac36 */ /* 0x040fe20008000000 */
[----:B------:R-:W-:Y:S01]  /*0ca0*/  @!P1 IADD3 R19, P5, PT, R17, UR7, RZ ;  /* 0x0000000711139c10 */ /* 0x000fe2000ffbe0ff */
[----:B0-----:R-:W-:Y:S01]  /*0cb0*/  @!P2 IMAD.WIDE R6, R23, 0x4, R6 ;  /* 0x000000041706a825 */ /* 0x001fe200078e0206 */
[----:B------:R-:W-:-:S03]  /*0cc0*/  @!P1 IADD3.X R20, PT, PT, R20, R22, R13, P3, P4 ;  /* 0x0000001614149210 */ /* 0x000fc60001fe840d */
[----:B------:R-:W-:Y:S01]  /*0cd0*/  @!P1 IMAD.X R22, RZ, RZ, R22, P5 ;  /* 0x000000ffff169224 */ /* 0x000fe200028e0616 */
[C---:B--2---:R-:W-:Y:S01]  /*0ce0*/  @!P1 LEA R4, P3, R18.reuse, R4, 0x2 ;  /* 0x0000000412049211 */ /* 0x044fe200078610ff */
[----:B-1----:R-:W-:Y:S01]  /*0cf0*/  @!P2 IMAD.WIDE.U32 R8, R21, 0x4, R8 ;  /* 0x000000041508a825 */ /* 0x002fe200078e0008 */
[----:B------:R-:W2:Y:S02]  /*0d00*/  @!P2 LDG.E R7, desc[UR12][R6.64] ;  /* 0x0000000c0607a981 */ /* 0x000ea4000c1e1900 */
[----:B------:R-:W-:-:S03]  /*0d10*/  @!P1 LEA.HI.X R5, R18, R5, R20, 0x2, P3 ;  /* 0x0000000512059211 */ /* 0x000fc600018f1414 */
[----:B------:R-:W2:Y:S01]  /*0d20*/  @!P2 LDG.E R9, desc[UR12][R8.64] ;  /* 0x0000000c0809a981 */ /* 0x000ea2000c1e1900 */
[----:B---3--:R-:W-:-:S03]  /*0d30*/  @!P1 LEA R2, P4, R19, R2, 0x2 ;  /* 0x0000000213029211 */ /* 0x008fc600078810ff */
[----:B------:R-:W3:Y:S01]  /*0d40*/  @!P1 LDG.E R5, desc[UR12][R4.64+0x4] ;  /* 0x0000040c04059981 */ /* 0x000ee2000c1e1900 */
[----:B------:R-:W-:-:S05]  /*0d50*/  @!P1 LEA.HI.X R3, R19, R3, R22, 0x2, P4 ;  /* 0x0000000313039211 */ /* 0x000fca00020f1416 */
[----:B------:R-:W3:Y:S01]  /*0d60*/  @!P1 LDG.E R2, desc[UR12][R2.64+0x4] ;  /* 0x0000040c02029981 */ /* 0x000ee2000c1e1900 */
[----:B------:R-:W-:Y:S02]  /*0d70*/  VIADD R17, R17, 0x2 ;  /* 0x0000000211117836 */ /* 0x000fe40000000000 */
[----:B--2---:R-:W-:-:S04]  /*0d80*/  @!P2 FFMA R10, R9, R7, R10 ;  /* 0x00000007090aa223 */ /* 0x004fc8000000000a */
[----:B---3--:R-:W-:-:S07]  /*0d90*/  @!P1 FFMA R10, R5, R2, R10 ;  /* 0x00000002050a9223 */ /* 0x008fce000000000a */
.L_x_5:
[----:B------:R-:W-:Y:S05]  /*0da0*/  BRA.U !UP3, `(.L_x_3) ;  /* 0x000000010b407547 */ /* 0x000fea000b800000 */
[----:B------:R-:W-:Y:S01]  /*0db0*/  IMAD.IADD R6, R12, 0x1, R17 ;  /* 0x000000010c067824 */ /* 0x000fe200078e0211 */
[----:B------:R-:W-:Y:S04]  /*0dc0*/  BSSY.RECONVERGENT B0, `(.L_x_3) ;  /* 0x000000e000007945 */ /* 0x000fe80003800200 */
[----:B------:R-:W-:-:S04]  /*0dd0*/  ISETP.GE.AND P1, PT, R6, R14, PT ;  /* 0x0000000e0600720c */ /* 0x000fc80003f26270 */
[----:B------:R-:W-:-:S04]  /*0de0*/  ISETP.LT.OR P1, PT, R6, RZ, P1 ;  /* 0x000000ff0600720c */ /* 0x000fc80000f21670 */
[----:B------:R-:W-:-:S13]  /*0df0*/  PLOP3.LUT P1, PT, P0, P1, PT, 0xf8, 0x8f ;  /* 0x00000000008f781c */ /* 0x000fda0000723f70 */
[----:B------:R-:W-:Y:S05]  /*0e00*/  @P1 BRA `(.L_x_6) ;  /* 0x0000000000241947 */ /* 0x000fea0003800000 */
[----:B------:R-:W0:Y:S01]  /*0e10*/  LDC.64 R2, c[0x0][0x380] ;  /* 0x0000e000ff027b82 */ /* 0x000e220000000a00 */
[----:B------:R-:W-:Y:S02]  /*0e20*/  IMAD.IADD R15, R15, 0x1, R6 ;  /* 0x000000010f0f7824 */ /* 0x000fe400078e0206 */
[----:B------:R-:W-:-:S05]  /*0e30*/  VIADD R17, R17, UR7 ;  /* 0x0000000711117c36 */ /* 0x000fca0008000000 */
[----:B------:R-:W1:Y:S01]  /*0e40*/  LDC.64 R4, c[0x0][0x388] ;  /* 0x0000e200ff047b82 */ /* 0x000e620000000a00 */
[----:B0-----:R-:W-:-:S06]  /*0e50*/  IMAD.WIDE R2, R15, 0x4, R2 ;  /* 0x000000040f027825 */ /* 0x001fcc00078e0202 */
[----:B------:R-:W2:Y:S01]  /*0e60*/  LDG.E R3, desc[UR12][R2.64] ;  /* 0x0000000c02037981 */ /* 0x000ea2000c1e1900 */
[----:B-1----:R-:W-:-:S06]  /*0e70*/  IMAD.WIDE.U32 R4, R17, 0x4, R4 ;  /* 0x0000000411047825 */ /* 0x002fcc00078e0004 */
[----:B------:R-:W2:Y:S02]  /*0e80*/  LDG.E R4, desc[UR12][R4.64] ;  /* 0x0000000c04047981 */ /* 0x000ea4000c1e1900 */
[----:B--2---:R-:W-:-:S07]  /*0e90*/  FFMA R10, R3, R4, R10 ;  /* 0x00000004030a7223 */ /* 0x004fce000000000a */
.L_x_6:
[----:B------:R-:W-:Y:S05]  /*0ea0*/  BSYNC.RECONVERGENT B0 ;  /* 0x0000000000007941 */ /* 0x000fea0003800200 */
.L_x_3:
[----:B------:R-:W-:Y:S05]  /*0eb0*/  BRA.U UP1, `(.L_x_7) ;  /* 0xfffffff101d87547 */ /* 0x000fea000b83ffff */
[----:B------:R-:W-:Y:S05]  /*0ec0*/  BRA.U UP0, `(.L_x_8) ;  /* 0xfffffff100c07547 */ /* 0x000fea000b83ffff */
.L_x_0:
[----:B------:R-:W0:Y:S01]  /*0ed0*/  LDC.64 R2, c[0x0][0x390] ;  /* 0x0000e400ff027b82 */ /* 0x000e220000000a00 */
[----:B------:R-:W1:Y:S02]  /*0ee0*/  LDCU UR5, c[0x0][0x3a0] ;  /* 0x00007400ff0577ac */ /* 0x000e640008000800 */
[----:B-1----:R-:W-:-:S04]  /*0ef0*/  IMAD R11, R0, UR5, R11 ;  /* 0x00000005000b7c24 */ /* 0x002fc8000f8e020b */
[----:B0-----:R-:W-:-:S05]  /*0f00*/  IMAD.WIDE R2, R11, 0x4, R2 ;  /* 0x000000040b027825 */ /* 0x001fca00078e0202 */
[----:B------:R-:W-:Y:S01]  /*0f10*/  STG.E desc[UR12][R2.64], R10 ;  /* 0x0000000a02007986 */ /* 0x000fe2000c10190c */
[----:B------:R-:W-:Y:S05]  /*0f20*/  EXIT ;  /* 0x000000000000794d */ /* 0x000fea0003800000 */
.L_x_9:
[----:B------:R-:W-:-:S00]  /*0f30*/  BRA `(.L_x_9) ;  /* 0xfffffffc00fc7947 */ /* 0x000fc0000383ffff */
[----:B------:R-:W-:-:S00]  /*0f40*/  NOP ;  /* 0x0000000000007918 */ /* 0x000fc00000000000 */
        /* <DEDUP_REMOVED lines=11> */
.L_x_10:


//--------------------- .nv.shared.reserved.0     --------------------------
	.section	.nv.shared.reserved.0,"aw",@nobits
	.weak		__nv_reservedSMEM_offset_0_alias
	.size		__nv_reservedSMEM_offset_0_alias, 0, 64
	.other		__nv_reservedSMEM_offset_0_alias,@"STO_CUDA_RESERVED_SHARED STV_DEFAULT"
__nv_reservedSMEM_offset_0_alias:
	.zero		0
	.zero		64


//--------------------- .nv.constant0._Z16slideConvolutionPKfS0_Pfiiiiii --------------------------
	.section	.nv.constant0._Z16slideConvolutionPKfS0_Pfiiiiii,"a",@progbits
	.sectionflags	@""
	.align	4
.nv.constant0._Z16slideConvolutionPKfS0_Pfiiiiii:
	.zero		944


//--------------------- SYMBOLS --------------------------

	.type		.nv.reservedSmem.offset0,@object
	.size		.nv.reservedSmem.offset0,0x4
